	.headerflags	@"EF_CUDA_TEXMODE_UNIFIED EF_CUDA_64BIT_ADDRESS EF_CUDA_ACCELERATORS EF_CUDA_SM90 EF_CUDA_VIRTUAL_SM(EF_CUDA_SM90)"
	.elftype	@"ET_EXEC"


//--------------------- .nv.info                  --------------------------
	.section	.nv.info,"",@"SHT_CUDA_INFO"
	.align	4


	//----- nvinfo : EIATTR_REGCOUNT
	.align		4
        /*0000*/ 	.byte	0x04, 0x2f
        /*0002*/ 	.short	(.L_3 - .L_2)
	.align		4
.L_2:
        /*0004*/ 	.word	index@(triton_poi_fused__native_batch_norm_legit_no_training_relu_0)
        /*0008*/ 	.word	0x00000020


	//----- nvinfo : EIATTR_MIN_STACK_SIZE
	.align		4
.L_3:
        /*000c*/ 	.byte	0x04, 0x12
        /*000e*/ 	.short	(.L_5 - .L_4)
	.align		4
.L_4:
        /*0010*/ 	.word	index@(triton_poi_fused__native_batch_norm_legit_no_training_relu_0)
        /*0014*/ 	.word	0x00000000


	//----- nvinfo : EIATTR_FRAME_SIZE
	.align		4
.L_5:
        /*0018*/ 	.byte	0x04, 0x11
        /*001a*/ 	.short	(.L_7 - .L_6)
	.align		4
.L_6:
        /*001c*/ 	.word	index@(triton_poi_fused__native_batch_norm_legit_no_training_relu_0)
        /*0020*/ 	.word	0x00000000


	//----- nvinfo : EIATTR_MIN_STACK_SIZE
	.align		4
.L_7:
        /*0024*/ 	.byte	0x04, 0x12
        /*0026*/ 	.short	(.L_9 - .L_8)
	.align		4
.L_8:
        /*0028*/ 	.word	index@(triton_poi_fused__native_batch_norm_legit_no_training_relu_0)
        /*002c*/ 	.word	0x00000000
.L_9:


//--------------------- .nv.info.triton_poi_fused__native_batch_norm_legit_no_training_relu_0 --------------------------
	.section	.nv.info.triton_poi_fused__native_batch_norm_legit_no_training_relu_0,"",@"SHT_CUDA_INFO"
	.sectionflags	@""
	.align	4


	//----- nvinfo : EIATTR_CUDA_API_VERSION
	.align		4
        /*0000*/ 	.byte	0x04, 0x37
        /*0002*/ 	.short	(.L_11 - .L_10)
.L_10:
        /*0004*/ 	.word	0x0000007c


	//----- nvinfo : EIATTR_KPARAM_INFO
	.align		4
.L_11:
        /*0008*/ 	.byte	0x04, 0x17
        /*000a*/ 	.short	(.L_13 - .L_12)
.L_12:
        /*000c*/ 	.word	0x00000000
        /*0010*/ 	.short	0x0006
        /*0012*/ 	.short	0x0030
        /*0014*/ 	.byte	0x00, 0xf0, 0x11, 0x00


	//----- nvinfo : EIATTR_KPARAM_INFO
	.align		4
.L_13:
        /*0018*/ 	.byte	0x04, 0x17
        /*001a*/ 	.short	(.L_15 - .L_14)
.L_14:
        /*001c*/ 	.word	0x00000000
        /*0020*/ 	.short	0x0005
        /*0022*/ 	.short	0x0028
        /*0024*/ 	.byte	0x00, 0xf4, 0x21, 0x00


	//----- nvinfo : EIATTR_KPARAM_INFO
	.align		4
.L_15:
        /*0028*/ 	.byte	0x04, 0x17
        /*002a*/ 	.short	(.L_17 - .L_16)
.L_16:
        /*002c*/ 	.word	0x00000000
        /*0030*/ 	.short	0x0004
        /*0032*/ 	.short	0x0020
        /*0034*/ 	.byte	0x00, 0xf4, 0x21, 0x00


	//----- nvinfo : EIATTR_KPARAM_INFO
	.align		4
.L_17:
        /*0038*/ 	.byte	0x04, 0x17
        /*003a*/ 	.short	(.L_19 - .L_18)
.L_18:
        /*003c*/ 	.word	0x00000000
        /*0040*/ 	.short	0x0003
        /*0042*/ 	.short	0x0018
        /*0044*/ 	.byte	0x00, 0xf4, 0x21, 0x00


	//----- nvinfo : EIATTR_KPARAM_INFO
	.align		4
.L_19:
        /*0048*/ 	.byte	0x04, 0x17
        /*004a*/ 	.short	(.L_21 - .L_20)
.L_20:
        /*004c*/ 	.word	0x00000000
        /*0050*/ 	.short	0x0002
        /*0052*/ 	.short	0x0010
        /*0054*/ 	.byte	0x00, 0xf4, 0x21, 0x00


	//----- nvinfo : EIATTR_KPARAM_INFO
	.align		4
.L_21:
        /*0058*/ 	.byte	0x04, 0x17
        /*005a*/ 	.short	(.L_23 - .L_22)
.L_22:
        /*005c*/ 	.word	0x00000000
        /*0060*/ 	.short	0x0001
        /*0062*/ 	.short	0x0008
        /*0064*/ 	.byte	0x00, 0xf4, 0x21, 0x00


	//----- nvinfo : EIATTR_KPARAM_INFO
	.align		4
.L_23:
        /*0068*/ 	.byte	0x04, 0x17
        /*006a*/ 	.short	(.L_25 - .L_24)
.L_24:
        /*006c*/ 	.word	0x00000000
        /*0070*/ 	.short	0x0000
        /*0072*/ 	.short	0x0000
        /*0074*/ 	.byte	0x00, 0xf4, 0x21, 0x00


	//----- nvinfo : EIATTR_SPARSE_MMA_MASK
	.align		4
.L_25:
        /*0078*/ 	.byte	0x03, 0x50
        /*007a*/ 	.short	0x0000


	//----- nvinfo : EIATTR_MAXREG_COUNT
	.align		4
        /*007c*/ 	.byte	0x03, 0x1b
        /*007e*/ 	.short	0x00ff


	//----- nvinfo : EIATTR_EXIT_INSTR_OFFSETS
	.align		4
        /*0080*/ 	.byte	0x04, 0x1c
        /*0082*/ 	.short	(.L_27 - .L_26)


	//   ....[0]....
.L_26:
        /*0084*/ 	.word	0x000006c0


	//----- nvinfo : EIATTR_REQNTID
	.align		4
.L_27:
        /*0088*/ 	.byte	0x04, 0x10
        /*008a*/ 	.short	(.L_29 - .L_28)
.L_28:
        /*008c*/ 	.word	0x00000080
        /*0090*/ 	.word	0x00000001
        /*0094*/ 	.word	0x00000001


	//----- nvinfo : EIATTR_CBANK_PARAM_SIZE
	.align		4
.L_29:
        /*0098*/ 	.byte	0x03, 0x19
        /*009a*/ 	.short	0x0034


	//----- nvinfo : EIATTR_PARAM_CBANK
	.align		4
        /*009c*/ 	.byte	0x04, 0x0a
        /*009e*/ 	.short	(.L_31 - .L_30)
	.align		4
.L_30:
        /*00a0*/ 	.word	index@(.nv.constant0.triton_poi_fused__native_batch_norm_legit_no_training_relu_0)
        /*00a4*/ 	.short	0x0210
        /*00a6*/ 	.short	0x0034


	//----- nvinfo : EIATTR_SW_WAR
	.align		4
.L_31:
        /*00a8*/ 	.byte	0x04, 0x36
        /*00aa*/ 	.short	(.L_33 - .L_32)
.L_32:
        /*00ac*/ 	.word	0x00000008
.L_33:


//--------------------- .nv.callgraph             --------------------------
	.section	.nv.callgraph,"",@"SHT_CUDA_CALLGRAPH"
	.align	4
	.sectionentsize	8
	.align		4
        /*0000*/ 	.word	0x00000000
	.align		4
        /*0004*/ 	.word	0xffffffff
	.align		4
        /*0008*/ 	.word	0x00000000
	.align		4
        /*000c*/ 	.word	0xfffffffe
	.align		4
        /*0010*/ 	.word	0x00000000
	.align		4
        /*0014*/ 	.word	0xfffffffd
	.align		4
        /*0018*/ 	.word	0x00000000
	.align		4
        /*001c*/ 	.word	0xfffffffc


//--------------------- .nv.constant4             --------------------------
	.section	.nv.constant4,"a",@progbits
	.align	8
	.align		8
.nv.constant4:
        /*0000*/ 	.dword	_$_str
	.align		8
        /*0008*/ 	.dword	_$_str_$_2


//--------------------- .text.triton_poi_fused__native_batch_norm_legit_no_training_relu_0 --------------------------
	.section	.text.triton_poi_fused__native_batch_norm_legit_no_training_relu_0,"ax",@progbits
	.align	128
        .global         triton_poi_fused__native_batch_norm_legit_no_training_relu_0
        .type           triton_poi_fused__native_batch_norm_legit_no_training_relu_0,@function
        .size           triton_poi_fused__native_batch_norm_legit_no_training_relu_0,(.L_x_1 - triton_poi_fused__native_batch_norm_legit_no_training_relu_0)
        .other          triton_poi_fused__native_batch_norm_legit_no_training_relu_0,@"STO_CUDA_ENTRY STV_DEFAULT"
triton_poi_fused__native_batch_norm_legit_no_training_relu_0:
.text.triton_poi_fused__native_batch_norm_legit_no_training_relu_0:
[----:B------:R-:W-:Y:S01]  /*0000*/  LDC R1, c[0x0][0x28] ;  /* 0x00000a00ff017b82 */ /* 0x000fe20000000800 */
[----:B------:R-:W1:Y:S01]  /*0010*/  S2R R0, SR_TID.X ;  /* 0x0000000000007919 */ /* 0x000e620000002100 */
[----:B------:R-:W-:-:S06]  /*0020*/  ULDC.64 UR4, c[0x0][0x208] ;  /* 0x0000820000047ab9 */ /* 0x000fcc0000000a00 */
[----:B------:R-:W2:Y:S01]  /*0030*/  LDC.64 R16, c[0x0][0x218] ;  /* 0x00008600ff107b82 */ /* 0x000ea20000000a00 */
[----:B------:R-:W3:Y:S07]  /*0040*/  S2R R3, SR_CTAID.X ;  /* 0x0000000000037919 */ /* 0x000eee0000002500 */
[----:B------:R-:W4:Y:S08]  /*0050*/  LDC.64 R14, c[0x0][0x210] ;  /* 0x00008400ff0e7b82 */ /* 0x000f300000000a00 */
[----:B------:R-:W5:Y:S01]  /*0060*/  LDC.64 R12, c[0x0][0x230] ;  /* 0x00008c00ff0c7b82 */ /* 0x000f620000000a00 */
[----:B-1----:R-:W-:-:S02]  /*0070*/  SHF.L.U32 R0, R0, 0x2, RZ ;  /* 0x0000000200007819 */ /* 0x002fc400000006ff */
[----:B---3--:R-:W-:Y:S02]  /*0080*/  SHF.R.S32.HI R5, RZ, 0x15, R3 ;  /* 0x00000015ff057819 */ /* 0x008fe40000011403 */
[----:B------:R-:W-:Y:S02]  /*0090*/  LOP3.LUT R0, R0, 0x1fc, RZ, 0xc0, !PT ;  /* 0x000001fc00007812 */ /* 0x000fe400078ec0ff */
[----:B------:R-:W-:Y:S02]  /*00a0*/  SGXT R5, R5, 0x1 ;  /* 0x000000010505781a */ /* 0x000fe40000000200 */
[----:B------:R-:W-:Y:S02]  /*00b0*/  LEA R18, R3, R0, 0xa ;  /* 0x0000000003127211 */ /* 0x000fe400078e50ff */
[----:B------:R-:W1:Y:S02]  /*00c0*/  LDC.64 R2, c[0x0][0x220] ;  /* 0x00008800ff027b82 */ /* 0x000e640000000a00 */
[----:B------:R-:W-:-:S04]  /*00d0*/  LEA.HI R5, R5, R18, RZ, 0xc ;  /* 0x0000001205057211 */ /* 0x000fc800078f60ff */
[----:B------:R-:W-:Y:S02]  /*00e0*/  SHF.R.S32.HI R23, RZ, 0xc, R5 ;  /* 0x0000000cff177819 */ /* 0x000fe40000011405 */
[----:B------:R-:W-:Y:S02]  /*00f0*/  IADD3 R5, R5, 0x200, RZ ;  /* 0x0000020005057810 */ /* 0x000fe40007ffe0ff */
[----:B------:R-:W-:Y:S02]  /*0100*/  LEA.HI R0, R23, R23, RZ, 0x6 ;  /* 0x0000001717007211 */ /* 0x000fe400078f30ff */
[----:B------:R-:W-:Y:S02]  /*0110*/  SHF.R.S32.HI R5, RZ, 0xc, R5 ;  /* 0x0000000cff057819 */ /* 0x000fe40000011405 */
[----:B------:R-:W-:Y:S02]  /*0120*/  LOP3.LUT R0, R0, 0xffffffc0, RZ, 0xc0, !PT ;  /* 0xffffffc000007812 */ /* 0x000fe400078ec0ff */
[----:B------:R-:W-:-:S02]  /*0130*/  LEA.HI R4, R5, R5, RZ, 0x6 ;  /* 0x0000000505047211 */ /* 0x000fc400078f30ff */
[----:B------:R-:W-:Y:S02]  /*0140*/  IADD3 R23, R23, -R0, RZ ;  /* 0x8000000017177210 */ /* 0x000fe40007ffe0ff */
[----:B------:R-:W-:-:S04]  /*0150*/  LOP3.LUT R4, R4, 0xffffffc0, RZ, 0xc0, !PT ;  /* 0xffffffc004047812 */ /* 0x000fc800078ec0ff */
[----:B------:R-:W-:Y:S01]  /*0160*/  IADD3 R19, R5, -R4, RZ ;  /* 0x8000000405137210 */ /* 0x000fe20007ffe0ff */
[----:B-1----:R-:W-:-:S04]  /*0170*/  IMAD.WIDE R8, R23, 0x4, R2 ;  /* 0x0000000417087825 */ /* 0x002fc800078e0202 */
[----:B------:R-:W-:Y:S01]  /*0180*/  IMAD.WIDE R10, R19, 0x4, R2 ;  /* 0x00000004130a7825 */ /* 0x000fe200078e0202 */
[----:B------:R-:W3:Y:S01]  /*0190*/  LDG.E.EL R20, desc[UR4][R8.64] ;  /* 0x0000000408147981 */ /* 0x000ee2000c2e1900 */
[----:B------:R-:W1:Y:S03]  /*01a0*/  LDC.64 R2, c[0x0][0x228] ;  /* 0x00008a00ff027b82 */ /* 0x000e660000000a00 */
[----:B------:R-:W3:Y:S01]  /*01b0*/  LDG.E.EL R21, desc[UR4][R10.64] ;  /* 0x000000040a157981 */ /* 0x000ee2000c2e1900 */
[----:B--2---:R-:W-:-:S04]  /*01c0*/  IMAD.WIDE R26, R23, 0x4, R16 ;  /* 0x00000004171a7825 */ /* 0x004fc800078e0210 */
[----:B----4-:R-:W-:Y:S01]  /*01d0*/  IMAD.WIDE R14, R18, 0x4, R14 ;  /* 0x00000004120e7825 */ /* 0x010fe200078e020e */
[----:B------:R-:W2:Y:S04]  /*01e0*/  LDG.E.EL R0, desc[UR4][R26.64] ;  /* 0x000000041a007981 */ /* 0x000ea8000c2e1900 */
[----:B------:R-:W2:Y:S01]  /*01f0*/  LDG.E.128 R4, desc[UR4][R14.64] ;  /* 0x000000040e047981 */ /* 0x000ea2000c1e1d00 */
[----:B------:R-:W-:-:S03]  /*0200*/  IMAD.WIDE R16, R19, 0x4, R16 ;  /* 0x0000000413107825 */ /* 0x000fc600078e0210 */
[----:B------:R-:W4:Y:S04]  /*0210*/  LDG.E.128 R8, desc[UR4][R14.64+0x800] ;  /* 0x000800040e087981 */ /* 0x000f28000c1e1d00 */
[----:B------:R-:W4:Y:S01]  /*0220*/  LDG.E.EL R16, desc[UR4][R16.64] ;  /* 0x0000000410107981 */ /* 0x000f22000c2e1900 */
[----:B01----:R-:W-:-:S04]  /*0230*/  IMAD.WIDE R24, R23, 0x4, R2 ;  /* 0x0000000417187825 */ /* 0x003fc800078e0202 */
[----:B-----5:R-:W-:Y:S02]  /*0240*/  IMAD.WIDE R22, R23, 0x4, R12 ;  /* 0x0000000417167825 */ /* 0x020fe400078e020c */
[----:B------:R-:W5:Y:S04]  /*0250*/  LDG.E.EL R24, desc[UR4][R24.64] ;  /* 0x0000000418187981 */ /* 0x000f68000c2e1900 */
[----:B------:R-:W5:Y:S01]  /*0260*/  LDG.E.EL R23, desc[UR4][R22.64] ;  /* 0x0000000416177981 */ /* 0x000f62000c2e1900 */
[----:B------:R-:W-:-:S04]  /*0270*/  IMAD.WIDE R2, R19, 0x4, R2 ;  /* 0x0000000413027825 */ /* 0x000fc800078e0202 */
[----:B------:R-:W-:Y:S02]  /*0280*/  IMAD.WIDE R28, R19, 0x4, R12 ;  /* 0x00000004131c7825 */ /* 0x000fe400078e020c */
[----:B------:R0:W4:Y:S04]  /*0290*/  LDG.E.EL R12, desc[UR4][R2.64] ;  /* 0x00000004020c7981 */ /* 0x000128000c2e1900 */
[----:B------:R-:W4:Y:S01]  /*02a0*/  LDG.E.EL R13, desc[UR4][R28.64] ;  /* 0x000000041c0d7981 */ /* 0x000f22000c2e1900 */
[----:B0-----:R-:W-:Y:S01]  /*02b0*/  HFMA2.MMA R3, -RZ, RZ, 1.625, 0 ;  /* 0x3e800000ff037435 */ /* 0x001fe200000001ff */
[----:B---3--:R-:W-:-:S04]  /*02c0*/  FADD R20, R20, 9.9999997473787516356e-06 ;  /* 0x3727c5ac14147421 */ /* 0x008fc80000000000 */
[----:B------:R-:W0:Y:S01]  /*02d0*/  MUFU.SQRT R19, R20 ;  /* 0x0000001400137308 */ /* 0x000e220000002000 */
[----:B------:R-:W-:-:S07]  /*02e0*/  FADD R21, R21, 9.9999997473787516356e-06 ;  /* 0x3727c5ac15157421 */ /* 0x000fce0000000000 */
[----:B------:R-:W1:Y:S01]  /*02f0*/  MUFU.SQRT R25, R21 ;  /* 0x0000001500197308 */ /* 0x000e620000002000 */
[C---:B0-----:R-:W-:Y:S02]  /*0300*/  FSETP.GT.AND P0, PT, R19.reuse, 8.50705917302346158658e+37, PT ;  /* 0x7e8000001300780b */ /* 0x041fe40003f04000 */
[----:B------:R-:W-:Y:S02]  /*0310*/  FSETP.GEU.AND P2, PT, R19, 1.175494350822287508e-38, PT ;  /* 0x008000001300780b */ /* 0x000fe40003f4e000 */
[C---:B-1----:R-:W-:Y:S02]  /*0320*/  FSETP.GT.AND P1, PT, R25.reuse, 8.50705917302346158658e+37, PT ;  /* 0x7e8000001900780b */ /* 0x042fe40003f24000 */
[----:B------:R-:W-:-:S07]  /*0330*/  FSETP.GEU.AND P3, PT, R25, 1.175494350822287508e-38, PT ;  /* 0x008000001900780b */ /* 0x000fce0003f6e000 */
[----:B------:R-:W-:-:S04]  /*0340*/  @P0 FMUL R19, R19, 0.25 ;  /* 0x3e80000013130820 */ /* 0x000fc80000400000 */
[----:B------:R-:W-:Y:S01]  /*0350*/  @!P2 FMUL R19, R19, 16777216 ;  /* 0x4b8000001313a820 */ /* 0x000fe20000400000 */
[----:B------:R-:W-:-:S05]  /*0360*/  @P1 FMUL R25, R25, 0.25 ;  /* 0x3e80000019191820 */ /* 0x000fca0000400000 */
[----:B------:R-:W0:Y:S01]  /*0370*/  MUFU.RCP R19, R19 ;  /* 0x0000001300137308 */ /* 0x000e220000001000 */
[----:B------:R-:W-:Y:S01]  /*0380*/  @!P3 FMUL R25, R25, 16777216 ;  /* 0x4b8000001919b820 */ /* 0x000fe20000400000 */
[----:B------:R-:W-:-:S06]  /*0390*/  FSEL R2, R3, 1, P0 ;  /* 0x3f80000003027808 */ /* 0x000fcc0000000000 */
[----:B------:R-:W1:Y:S01]  /*03a0*/  MUFU.RCP R14, R25 ;  /* 0x00000019000e7308 */ /* 0x000e620000001000 */
[----:B------:R-:W-:Y:S01]  /*03b0*/  FSEL R3, R3, 1, P1 ;  /* 0x3f80000003037808 */ /* 0x000fe20000800000 */
[----:B------:R-:W-:Y:S01]  /*03c0*/  @!P2 FMUL R2, R2, 16777216 ;  /* 0x4b8000000202a820 */ /* 0x000fe20000400000 */
[----:B--2---:R-:W-:-:S03]  /*03d0*/  FADD R4, R4, -R0 ;  /* 0x8000000004047221 */ /* 0x004fc60000000000 */
[----:B------:R-:W-:Y:S01]  /*03e0*/  @!P3 FMUL R3, R3, 16777216 ;  /* 0x4b8000000303b820 */ /* 0x000fe20000400000 */
[----:B0-----:R-:W-:Y:S01]  /*03f0*/  FMUL R15, R19, R2 ;  /* 0x00000002130f7220 */ /* 0x001fe20000400000 */
[--C-:B------:R-:W-:Y:S01]  /*0400*/  FADD R20, R5, -R0.reuse ;  /* 0x8000000005147221 */ /* 0x100fe20000000000 */
[--C-:B------:R-:W-:Y:S01]  /*0410*/  FADD R6, R6, -R0.reuse ;  /* 0x8000000006067221 */ /* 0x100fe20000000000 */
[----:B------:R-:W-:Y:S01]  /*0420*/  FADD R0, R7, -R0 ;  /* 0x8000000007007221 */ /* 0x000fe20000000000 */
[C---:B------:R-:W-:Y:S01]  /*0430*/  FMUL R5, R15.reuse, R4 ;  /* 0x000000040f057220 */ /* 0x040fe20000400000 */
[C---:B------:R-:W-:Y:S01]  /*0440*/  FMUL R4, R15.reuse, R20 ;  /* 0x000000140f047220 */ /* 0x040fe20000400000 */
[----:B-1----:R-:W-:Y:S02]  /*0450*/  FMUL R14, R14, R3 ;  /* 0x000000030e0e7220 */ /* 0x002fe40000400000 */
[----:B------:R-:W0:Y:S01]  /*0460*/  LDC.64 R2, c[0x0][0x238] ;  /* 0x00008e00ff027b82 */ /* 0x000e220000000a00 */
[C---:B------:R-:W-:Y:S01]  /*0470*/  FMUL R20, R15.reuse, R6 ;  /* 0x000000060f147220 */ /* 0x040fe20000400000 */
[----:B------:R-:W-:Y:S01]  /*0480*/  FMUL R6, R15, R0 ;  /* 0x000000000f067220 */ /* 0x000fe20000400000 */
[--C-:B----4-:R-:W-:Y:S01]  /*0490*/  FADD R7, R8, -R16.reuse ;  /* 0x8000001008077221 */ /* 0x110fe20000000000 */
[--C-:B------:R-:W-:Y:S01]  /*04a0*/  FADD R9, R9, -R16.reuse ;  /* 0x8000001009097221 */ /* 0x100fe20000000000 */
[--C-:B------:R-:W-:Y:S01]  /*04b0*/  FADD R15, R10, -R16.reuse ;  /* 0x800000100a0f7221 */ /* 0x100fe20000000000 */
[C-C-:B-----5:R-:W-:Y:S01]  /*04c0*/  FFMA R0, R24.reuse, R5, R23.reuse ;  /* 0x0000000518007223 */ /* 0x160fe20000000017 */
[----:B------:R-:W-:Y:S01]  /*04d0*/  FADD R11, R11, -R16 ;  /* 0x800000100b0b7221 */ /* 0x000fe20000000000 */
[C-C-:B------:R-:W-:Y:S01]  /*04e0*/  FFMA R4, R24.reuse, R4, R23.reuse ;  /* 0x0000000418047223 */ /* 0x140fe20000000017 */
[C-C-:B------:R-:W-:Y:S01]  /*04f0*/  FFMA R5, R24.reuse, R20, R23.reuse ;  /* 0x0000001418057223 */ /* 0x140fe20000000017 */
[----:B------:R-:W-:Y:S01]  /*0500*/  FFMA R23, R24, R6, R23 ;  /* 0x0000000618177223 */ /* 0x000fe20000000017 */
[C---:B------:R-:W-:Y:S01]  /*0510*/  FMUL R7, R14.reuse, R7 ;  /* 0x000000070e077220 */ /* 0x040fe20000400000 */
[C---:B------:R-:W-:Y:S01]  /*0520*/  FMUL R8, R14.reuse, R9 ;  /* 0x000000090e087220 */ /* 0x040fe20000400000 */
[C---:B------:R-:W-:Y:S01]  /*0530*/  FMUL R6, R14.reuse, R15 ;  /* 0x0000000f0e067220 */ /* 0x040fe20000400000 */
[----:B------:R-:W-:Y:S01]  /*0540*/  FMUL R14, R14, R11 ;  /* 0x0000000b0e0e7220 */ /* 0x000fe20000400000 */
[C-C-:B------:R-:W-:Y:S01]  /*0550*/  FFMA R9, R12.reuse, R7, R13.reuse ;  /* 0x000000070c097223 */ /* 0x140fe2000000000d */
[C-C-:B------:R-:W-:Y:S01]  /*0560*/  FFMA R8, R12.reuse, R8, R13.reuse ;  /* 0x000000080c087223 */ /* 0x140fe2000000000d */
[C-C-:B------:R-:W-:Y:S01]  /*0570*/  FFMA R10, R12.reuse, R6, R13.reuse ;  /* 0x000000060c0a7223 */ /* 0x140fe2000000000d */
[----:B------:R-:W-:Y:S01]  /*0580*/  FFMA R14, R12, R14, R13 ;  /* 0x0000000e0c0e7223 */ /* 0x000fe2000000000d */
[----:B------:R-:W-:-:S02]  /*0590*/  FSETP.GEU.AND P6, PT, R23, RZ, PT ;  /* 0x000000ff1700720b */ /* 0x000fc40003fce000 */
[----:B------:R-:W-:Y:S02]  /*05a0*/  FSETP.GEU.AND P0, PT, R5, RZ, PT ;  /* 0x000000ff0500720b */ /* 0x000fe40003f0e000 */
[----:B------:R-:W-:Y:S02]  /*05b0*/  FSETP.GEU.AND P1, PT, R4, RZ, PT ;  /* 0x000000ff0400720b */ /* 0x000fe40003f2e000 */
[----:B------:R-:W-:Y:S02]  /*05c0*/  FSETP.GEU.AND P3, PT, R14, RZ, PT ;  /* 0x000000ff0e00720b */ /* 0x000fe40003f6e000 */
[----:B------:R-:W-:Y:S02]  /*05d0*/  SEL R7, R23, RZ, P6 ;  /* 0x000000ff17077207 */ /* 0x000fe40003000000 */
[----:B------:R-:W-:Y:S02]  /*05e0*/  FSETP.GEU.AND P2, PT, R0, RZ, PT ;  /* 0x000000ff0000720b */ /* 0x000fe40003f4e000 */
[----:B------:R-:W-:-:S02]  /*05f0*/  FSETP.GEU.AND P4, PT, R10, RZ, PT ;  /* 0x000000ff0a00720b */ /* 0x000fc40003f8e000 */
[----:B------:R-:W-:Y:S02]  /*0600*/  FSETP.GEU.AND P5, PT, R9, RZ, PT ;  /* 0x000000ff0900720b */ /* 0x000fe40003fae000 */
[----:B------:R-:W-:Y:S02]  /*0610*/  FSETP.GEU.AND P6, PT, R8, RZ, PT ;  /* 0x000000ff0800720b */ /* 0x000fe40003fce000 */
[----:B------:R-:W-:Y:S01]  /*0620*/  SEL R6, R5, RZ, P0 ;  /* 0x000000ff05067207 */ /* 0x000fe20000000000 */
[----:B0-----:R-:W-:Y:S01]  /*0630*/  IMAD.WIDE R2, R18, 0x4, R2 ;  /* 0x0000000412027825 */ /* 0x001fe200078e0202 */
[----:B------:R-:W-:Y:S02]  /*0640*/  SEL R5, R4, RZ, P1 ;  /* 0x000000ff04057207 */ /* 0x000fe40000800000 */
[----:B------:R-:W-:Y:S02]  /*0650*/  SEL R15, R14, RZ, P3 ;  /* 0x000000ff0e0f7207 */ /* 0x000fe40001800000 */
[----:B------:R-:W-:-:S02]  /*0660*/  SEL R4, R0, RZ, P2 ;  /* 0x000000ff00047207 */ /* 0x000fc40001000000 */
[----:B------:R-:W-:Y:S02]  /*0670*/  SEL R14, R10, RZ, P4 ;  /* 0x000000ff0a0e7207 */ /* 0x000fe40002000000 */
[----:B------:R-:W-:Y:S02]  /*0680*/  SEL R12, R9, RZ, P5 ;  /* 0x000000ff090c7207 */ /* 0x000fe40002800000 */
[----:B------:R-:W-:Y:S01]  /*0690*/  SEL R13, R8, RZ, P6 ;  /* 0x000000ff080d7207 */ /* 0x000fe20003000000 */
[----:B------:R-:W-:Y:S04]  /*06a0*/  STG.E.128 desc[UR4][R2.64], R4 ;  /* 0x0000000402007986 */ /* 0x000fe8000c101d04 */
[----:B------:R-:W-:Y:S01]  /*06b0*/  STG.E.128 desc[UR4][R2.64+0x800], R12 ;  /* 0x0008000c02007986 */ /* 0x000fe2000c101d04 */
[----:B------:R-:W-:Y:S05]  /*06c0*/  EXIT ;  /* 0x000000000000794d */ /* 0x000fea0003800000 */
.L_x_0:
[----:B------:R-:W-:-:S00]  /*06d0*/  BRA `(.L_x_0) ;  /* 0xfffffffc00fc7947 */ /* 0x000fc0000383ffff */
[----:B------:R-:W-:-:S00]  /*06e0*/  NOP ;  /* 0x0000000000007918 */ /* 0x000fc00000000000 */
        /* <DEDUP_REMOVED lines=9> */
.L_x_1:


//--------------------- .nv.global.init           --------------------------
	.section	.nv.global.init,"aw",@progbits
.nv.global.init:
	.type		_$_str,@object
	.size		_$_str,(_$_str_$_2 - _$_str)
_$_str:
        /*0000*/ 	.byte	0x5f, 0x5f, 0x43, 0x55, 0x44, 0x41, 0x5f, 0x46, 0x54, 0x5a, 0x00
	.type		_$_str_$_2,@object
	.size		_$_str_$_2,(.L_1 - _$_str_$_2)
_$_str_$_2:
        /*000b*/ 	.byte	0x5f, 0x5f, 0x43, 0x55, 0x44, 0x41, 0x5f, 0x50, 0x52, 0x45, 0x43, 0x5f, 0x53, 0x51, 0x52, 0x54
        /*001b*/ 	.byte	0x00
.L_1:


//--------------------- .nv.constant0.triton_poi_fused__native_batch_norm_legit_no_training_relu_0 --------------------------
	.section	.nv.constant0.triton_poi_fused__native_batch_norm_legit_no_training_relu_0,"a",@progbits
	.sectionflags	@""
	.align	4
.nv.constant0.triton_poi_fused__native_batch_norm_legit_no_training_relu_0:
	.zero		580
